	.headerflags	@"EF_CUDA_TEXMODE_UNIFIED EF_CUDA_64BIT_ADDRESS EF_CUDA_ACCELERATORS EF_CUDA_SM90 EF_CUDA_VIRTUAL_SM(EF_CUDA_SM90)"
	.elftype	@"ET_EXEC"


//--------------------- .nv.info                  --------------------------
	.section	.nv.info,"",@"SHT_CUDA_INFO"
	.align	4


	//----- nvinfo : EIATTR_REGCOUNT
	.align		4
        /*0000*/ 	.byte	0x04, 0x2f
        /*0002*/ 	.short	(.L_1 - .L_0)
	.align		4
.L_0:
        /*0004*/ 	.word	index@(triton_poi_fused_convolution_max_pool2d_with_indices_relu_13)
        /*0008*/ 	.word	0x0000001e


	//----- nvinfo : EIATTR_MIN_STACK_SIZE
	.align		4
.L_1:
        /*000c*/ 	.byte	0x04, 0x12
        /*000e*/ 	.short	(.L_3 - .L_2)
	.align		4
.L_2:
        /*0010*/ 	.word	index@(triton_poi_fused_convolution_max_pool2d_with_indices_relu_13)
        /*0014*/ 	.word	0x00000000


	//----- nvinfo : EIATTR_FRAME_SIZE
	.align		4
.L_3:
        /*0018*/ 	.byte	0x04, 0x11
        /*001a*/ 	.short	(.L_5 - .L_4)
	.align		4
.L_4:
        /*001c*/ 	.word	index@(triton_poi_fused_convolution_max_pool2d_with_indices_relu_13)
        /*0020*/ 	.word	0x00000000


	//----- nvinfo : EIATTR_MIN_STACK_SIZE
	.align		4
.L_5:
        /*0024*/ 	.byte	0x04, 0x12
        /*0026*/ 	.short	(.L_7 - .L_6)
	.align		4
.L_6:
        /*0028*/ 	.word	index@(triton_poi_fused_convolution_max_pool2d_with_indices_relu_13)
        /*002c*/ 	.word	0x00000000
.L_7:


//--------------------- .nv.info.triton_poi_fused_convolution_max_pool2d_with_indices_relu_13 --------------------------
	.section	.nv.info.triton_poi_fused_convolution_max_pool2d_with_indices_relu_13,"",@"SHT_CUDA_INFO"
	.sectionflags	@""
	.align	4


	//----- nvinfo : EIATTR_CUDA_API_VERSION
	.align		4
        /*0000*/ 	.byte	0x04, 0x37
        /*0002*/ 	.short	(.L_9 - .L_8)
.L_8:
        /*0004*/ 	.word	0x0000007c


	//----- nvinfo : EIATTR_KPARAM_INFO
	.align		4
.L_9:
        /*0008*/ 	.byte	0x04, 0x17
        /*000a*/ 	.short	(.L_11 - .L_10)
.L_10:
        /*000c*/ 	.word	0x00000000
        /*0010*/ 	.short	0x0004
        /*0012*/ 	.short	0x001c
        /*0014*/ 	.byte	0x00, 0xf0, 0x11, 0x00


	//----- nvinfo : EIATTR_KPARAM_INFO
	.align		4
.L_11:
        /*0018*/ 	.byte	0x04, 0x17
        /*001a*/ 	.short	(.L_13 - .L_12)
.L_12:
        /*001c*/ 	.word	0x00000000
        /*0020*/ 	.short	0x0003
        /*0022*/ 	.short	0x0018
        /*0024*/ 	.byte	0x00, 0xf0, 0x11, 0x00


	//----- nvinfo : EIATTR_KPARAM_INFO
	.align		4
.L_13:
        /*0028*/ 	.byte	0x04, 0x17
        /*002a*/ 	.short	(.L_15 - .L_14)
.L_14:
        /*002c*/ 	.word	0x00000000
        /*0030*/ 	.short	0x0002
        /*0032*/ 	.short	0x0010
        /*0034*/ 	.byte	0x00, 0xf4, 0x21, 0x00


	//----- nvinfo : EIATTR_KPARAM_INFO
	.align		4
.L_15:
        /*0038*/ 	.byte	0x04, 0x17
        /*003a*/ 	.short	(.L_17 - .L_16)
.L_16:
        /*003c*/ 	.word	0x00000000
        /*0040*/ 	.short	0x0001
        /*0042*/ 	.short	0x0008
        /*0044*/ 	.byte	0x00, 0xf4, 0x21, 0x00


	//----- nvinfo : EIATTR_KPARAM_INFO
	.align		4
.L_17:
        /*0048*/ 	.byte	0x04, 0x17
        /*004a*/ 	.short	(.L_19 - .L_18)
.L_18:
        /*004c*/ 	.word	0x00000000
        /*0050*/ 	.short	0x0000
        /*0052*/ 	.short	0x0000
        /*0054*/ 	.byte	0x00, 0xf4, 0x21, 0x00


	//----- nvinfo : EIATTR_SPARSE_MMA_MASK
	.align		4
.L_19:
        /*0058*/ 	.byte	0x03, 0x50
        /*005a*/ 	.short	0x0000


	//----- nvinfo : EIATTR_MAXREG_COUNT
	.align		4
        /*005c*/ 	.byte	0x03, 0x1b
        /*005e*/ 	.short	0x00ff


	//----- nvinfo : EIATTR_EXIT_INSTR_OFFSETS
	.align		4
        /*0060*/ 	.byte	0x04, 0x1c
        /*0062*/ 	.short	(.L_21 - .L_20)


	//   ....[0]....
.L_20:
        /*0064*/ 	.word	0x000006a0


	//   ....[1]....
        /*0068*/ 	.word	0x000006c0


	//----- nvinfo : EIATTR_REQNTID
	.align		4
.L_21:
        /*006c*/ 	.byte	0x04, 0x10
        /*006e*/ 	.short	(.L_23 - .L_22)
.L_22:
        /*0070*/ 	.word	0x00000080
        /*0074*/ 	.word	0x00000001
        /*0078*/ 	.word	0x00000001


	//----- nvinfo : EIATTR_CBANK_PARAM_SIZE
	.align		4
.L_23:
        /*007c*/ 	.byte	0x03, 0x19
        /*007e*/ 	.short	0x0020


	//----- nvinfo : EIATTR_PARAM_CBANK
	.align		4
        /*0080*/ 	.byte	0x04, 0x0a
        /*0082*/ 	.short	(.L_25 - .L_24)
	.align		4
.L_24:
        /*0084*/ 	.word	index@(.nv.constant0.triton_poi_fused_convolution_max_pool2d_with_indices_relu_13)
        /*0088*/ 	.short	0x0210
        /*008a*/ 	.short	0x0020


	//----- nvinfo : EIATTR_SW_WAR
	.align		4
.L_25:
        /*008c*/ 	.byte	0x04, 0x36
        /*008e*/ 	.short	(.L_27 - .L_26)
.L_26:
        /*0090*/ 	.word	0x00000008
.L_27:


//--------------------- .nv.callgraph             --------------------------
	.section	.nv.callgraph,"",@"SHT_CUDA_CALLGRAPH"
	.align	4
	.sectionentsize	8
	.align		4
        /*0000*/ 	.word	0x00000000
	.align		4
        /*0004*/ 	.word	0xffffffff
	.align		4
        /*0008*/ 	.word	0x00000000
	.align		4
        /*000c*/ 	.word	0xfffffffe
	.align		4
        /*0010*/ 	.word	0x00000000
	.align		4
        /*0014*/ 	.word	0xfffffffd
	.align		4
        /*0018*/ 	.word	0x00000000
	.align		4
        /*001c*/ 	.word	0xfffffffc


//--------------------- .text.triton_poi_fused_convolution_max_pool2d_with_indices_relu_13 --------------------------
	.section	.text.triton_poi_fused_convolution_max_pool2d_with_indices_relu_13,"ax",@progbits
	.sectionflags	@"SHF_BARRIERS=1"
	.align	128
        .global         triton_poi_fused_convolution_max_pool2d_with_indices_relu_13
        .type           triton_poi_fused_convolution_max_pool2d_with_indices_relu_13,@function
        .size           triton_poi_fused_convolution_max_pool2d_with_indices_relu_13,(.L_x_1 - triton_poi_fused_convolution_max_pool2d_with_indices_relu_13)
        .other          triton_poi_fused_convolution_max_pool2d_with_indices_relu_13,@"STO_CUDA_ENTRY STV_DEFAULT"
triton_poi_fused_convolution_max_pool2d_with_indices_relu_13:
.text.triton_poi_fused_convolution_max_pool2d_with_indices_relu_13:
[----:B------:R-:W0:Y:S01]  /*0000*/  LDC R1, c[0x0][0x28] ;  /* 0x00000a00ff017b82 */ /* 0x000e220000000800 */
[----:B------:R-:W1:Y:S07]  /*0010*/  S2R R3, SR_CTAID.Z ;  /* 0x0000000000037919 */ /* 0x000e6e0000002700 */
[----:B------:R-:W1:Y:S01]  /*0020*/  S2UR UR4, SR_CTAID.Y ;  /* 0x00000000000479c3 */ /* 0x000e620000002600 */
[----:B------:R-:W-:Y:S01]  /*0030*/  CS2R R16, SRZ ;  /* 0x0000000000107805 */ /* 0x000fe2000001ff00 */
[----:B------:R-:W-:Y:S01]  /*0040*/  ULDC.64 UR6, c[0x0][0x208] ;  /* 0x0000820000067ab9 */ /* 0x000fe20000000a00 */
[----:B------:R-:W2:Y:S01]  /*0050*/  S2R R19, SR_TID.X ;  /* 0x0000000000137919 */ /* 0x000ea20000002100 */
[----:B------:R-:W3:Y:S04]  /*0060*/  S2R R2, SR_CTAID.X ;  /* 0x0000000000027919 */ /* 0x000ee80000002500 */
[----:B------:R-:W1:Y:S08]  /*0070*/  LDC R0, c[0x0][0x10] ;  /* 0x00000400ff007b82 */ /* 0x000e700000000800 */
[----:B------:R-:W4:Y:S01]  /*0080*/  LDC.64 R14, c[0x0][0x210] ;  /* 0x00008400ff0e7b82 */ /* 0x000f220000000a00 */
[----:B-1----:R-:W-:-:S04]  /*0090*/  IMAD R3, R3, R0, UR4 ;  /* 0x0000000403037e24 */ /* 0x002fc8000f8e0200 */
[----:B------:R-:W-:Y:S01]  /*00a0*/  IMAD.SHL.U32 R0, R3, 0x400, RZ ;  /* 0x0000040003007824 */ /* 0x000fe200078e00ff */
[----:B---3--:R-:W-:-:S04]  /*00b0*/  ISETP.GE.AND P0, PT, R2, 0x9, PT ;  /* 0x000000090200780c */ /* 0x008fc80003f06270 */
[----:B--2---:R-:W-:-:S04]  /*00c0*/  LOP3.LUT R9, R0, 0x7f, R19, 0xf8, !PT ;  /* 0x0000007f00097812 */ /* 0x004fc800078ef813 */
[C---:B------:R-:W-:Y:S01]  /*00d0*/  LOP3.LUT R5, R9.reuse, 0x80, RZ, 0xfc, !PT ;  /* 0x0000008009057812 */ /* 0x040fe200078efcff */
[C-C-:B------:R-:W-:Y:S01]  /*00e0*/  IMAD R13, R9.reuse, 0x9, R2.reuse ;  /* 0x00000009090d7824 */ /* 0x140fe200078e0202 */
[----:B------:R-:W-:Y:S02]  /*00f0*/  ISETP.LT.AND P5, PT, R9, 0x20000, !P0 ;  /* 0x000200000900780c */ /* 0x000fe400047a1270 */
[C---:B------:R-:W-:Y:S01]  /*0100*/  ISETP.LT.AND P6, PT, R5.reuse, 0x20000, !P0 ;  /* 0x000200000500780c */ /* 0x040fe200047c1270 */
[----:B------:R-:W-:Y:S01]  /*0110*/  IMAD R7, R5, 0x9, R2 ;  /* 0x0000000905077824 */ /* 0x000fe200078e0202 */
[C---:B------:R-:W-:Y:S02]  /*0120*/  LOP3.LUT R4, R9.reuse, 0x200, RZ, 0xfc, !PT ;  /* 0x0000020009047812 */ /* 0x040fe400078efcff */
[----:B------:R-:W-:Y:S02]  /*0130*/  LOP3.LUT R6, R9, 0x280, RZ, 0xfc, !PT ;  /* 0x0000028009067812 */ /* 0x000fe400078efcff */
[----:B------:R-:W-:Y:S01]  /*0140*/  ISETP.LT.AND P4, PT, R4, 0x20000, !P0 ;  /* 0x000200000400780c */ /* 0x000fe20004781270 */
[----:B----4-:R-:W-:Y:S01]  /*0150*/  IMAD.WIDE R4, R13, 0x4, R14 ;  /* 0x000000040d047825 */ /* 0x010fe200078e020e */
[----:B------:R-:W-:-:S02]  /*0160*/  ISETP.LT.AND P3, PT, R6, 0x20000, !P0 ;  /* 0x000200000600780c */ /* 0x000fc40004761270 */
[----:B------:R-:W-:Y:S01]  /*0170*/  LOP3.LUT R8, R9, 0x300, RZ, 0xfc, !PT ;  /* 0x0000030009087812 */ /* 0x000fe200078efcff */
[----:B------:R-:W-:Y:S01]  /*0180*/  IMAD.WIDE R6, R7, 0x4, R14 ;  /* 0x0000000407067825 */ /* 0x000fe200078e020e */
[C---:B------:R-:W-:Y:S01]  /*0190*/  LOP3.LUT R10, R9.reuse, 0x380, RZ, 0xfc, !PT ;  /* 0x00000380090a7812 */ /* 0x040fe200078efcff */
[----:B------:R-:W2:Y:S01]  /*01a0*/  @P5 LDG.E.EL R16, desc[UR6][R4.64] ;  /* 0x0000000604105981 */ /* 0x000ea2000c2e1900 */
[C---:B------:R-:W-:Y:S02]  /*01b0*/  LOP3.LUT R11, R9.reuse, 0x100, RZ, 0xfc, !PT ;  /* 0x00000100090b7812 */ /* 0x040fe400078efcff */
[----:B------:R-:W-:Y:S01]  /*01c0*/  LOP3.LUT R9, R9, 0x180, RZ, 0xfc, !PT ;  /* 0x0000018009097812 */ /* 0x000fe200078efcff */
[----:B------:R1:W3:Y:S01]  /*01d0*/  @P6 LDG.E.EL R17, desc[UR6][R6.64] ;  /* 0x0000000606116981 */ /* 0x0002e2000c2e1900 */
[----:B------:R-:W-:Y:S02]  /*01e0*/  ISETP.LT.AND P5, PT, R11, 0x20000, !P0 ;  /* 0x000200000b00780c */ /* 0x000fe400047a1270 */
[----:B------:R-:W-:Y:S01]  /*01f0*/  ISETP.LT.AND P6, PT, R9, 0x20000, !P0 ;  /* 0x000200000900780c */ /* 0x000fe200047c1270 */
[--C-:B------:R-:W-:Y:S01]  /*0200*/  IMAD R11, R11, 0x9, R2.reuse ;  /* 0x000000090b0b7824 */ /* 0x100fe200078e0202 */
[----:B------:R-:W-:Y:S01]  /*0210*/  ISETP.LT.AND P2, PT, R8, 0x20000, !P0 ;  /* 0x000200000800780c */ /* 0x000fe20004741270 */
[----:B------:R-:W-:Y:S01]  /*0220*/  IMAD R9, R9, 0x9, R2 ;  /* 0x0000000909097824 */ /* 0x000fe200078e0202 */
[----:B------:R-:W-:Y:S01]  /*0230*/  ISETP.LT.AND P1, PT, R10, 0x20000, !P0 ;  /* 0x000200000a00780c */ /* 0x000fe20004721270 */
[----:B------:R-:W-:-:S02]  /*0240*/  IMAD.MOV.U32 R18, RZ, RZ, RZ ;  /* 0x000000ffff127224 */ /* 0x000fc400078e00ff */
[----:B------:R-:W-:Y:S02]  /*0250*/  IMAD.MOV.U32 R20, RZ, RZ, RZ ;  /* 0x000000ffff147224 */ /* 0x000fe400078e00ff */
[----:B-1----:R-:W-:-:S04]  /*0260*/  IMAD.WIDE R6, R11, 0x4, R14 ;  /* 0x000000040b067825 */ /* 0x002fc800078e020e */
[----:B------:R-:W-:Y:S01]  /*0270*/  IMAD.WIDE R8, R9, 0x4, R14 ;  /* 0x0000000409087825 */ /* 0x000fe200078e020e */
[----:B------:R-:W4:Y:S04]  /*0280*/  @P5 LDG.E.EL R18, desc[UR6][R6.64] ;  /* 0x0000000606125981 */ /* 0x000f28000c2e1900 */
[----:B------:R-:W5:Y:S01]  /*0290*/  @P6 LDG.E.EL R20, desc[UR6][R8.64] ;  /* 0x0000000608146981 */ /* 0x000f62000c2e1900 */
[C---:B------:R-:W-:Y:S02]  /*02a0*/  VIADD R21, R13.reuse, 0x1200 ;  /* 0x000012000d157836 */ /* 0x040fe40000000000 */
[C---:B------:R-:W-:Y:S02]  /*02b0*/  VIADD R23, R13.reuse, 0x1680 ;  /* 0x000016800d177836 */ /* 0x040fe40000000000 */
[----:B------:R-:W-:-:S02]  /*02c0*/  VIADD R25, R13, 0x1b00 ;  /* 0x00001b000d197836 */ /* 0x000fc40000000000 */
[----:B------:R-:W-:Y:S02]  /*02d0*/  VIADD R27, R13, 0x1f80 ;  /* 0x00001f800d1b7836 */ /* 0x000fe40000000000 */
[----:B------:R-:W-:-:S04]  /*02e0*/  IMAD.WIDE R4, R21, 0x4, R14 ;  /* 0x0000000415047825 */ /* 0x000fc800078e020e */
[----:B------:R-:W-:Y:S01]  /*02f0*/  IMAD.WIDE R10, R23, 0x4, R14 ;  /* 0x00000004170a7825 */ /* 0x000fe200078e020e */
[----:B------:R-:W-:-:S03]  /*0300*/  CS2R R22, SRZ ;  /* 0x0000000000167805 */ /* 0x000fc6000001ff00 */
[----:B------:R-:W-:-:S03]  /*0310*/  IMAD.WIDE R12, R25, 0x4, R14 ;  /* 0x00000004190c7825 */ /* 0x000fc600078e020e */
[----:B------:R-:W5:Y:S01]  /*0320*/  @P3 LDG.E.EL R22, desc[UR6][R10.64] ;  /* 0x000000060a163981 */ /* 0x000f62000c2e1900 */
[----:B------:R-:W-:Y:S02]  /*0330*/  IMAD.MOV.U32 R21, RZ, RZ, RZ ;  /* 0x000000ffff157224 */ /* 0x000fe400078e00ff */
[----:B------:R-:W-:Y:S01]  /*0340*/  IMAD.MOV.U32 R24, RZ, RZ, RZ ;  /* 0x000000ffff187224 */ /* 0x000fe200078e00ff */
[----:B------:R-:W5:Y:S01]  /*0350*/  @P2 LDG.E.EL R23, desc[UR6][R12.64] ;  /* 0x000000060c172981 */ /* 0x000f62000c2e1900 */
[----:B------:R-:W-:-:S03]  /*0360*/  IMAD.WIDE R14, R27, 0x4, R14 ;  /* 0x000000041b0e7825 */ /* 0x000fc600078e020e */
[----:B------:R-:W5:Y:S04]  /*0370*/  @P4 LDG.E.EL R21, desc[UR6][R4.64] ;  /* 0x0000000604154981 */ /* 0x000f68000c2e1900 */
[----:B------:R1:W5:Y:S01]  /*0380*/  @P1 LDG.E.EL R24, desc[UR6][R14.64] ;  /* 0x000000060e181981 */ /* 0x000362000c2e1900 */
[----:B------:R-:W1:Y:S01]  /*0390*/  S2R R25, SR_TID.X ;  /* 0x0000000000197919 */ /* 0x000e620000002100 */
[----:B------:R-:W1:Y:S01]  /*03a0*/  S2UR UR5, SR_CgaCtaId ;  /* 0x00000000000579c3 */ /* 0x000e620000008800 */
[----:B------:R-:W-:Y:S01]  /*03b0*/  UMOV UR4, 0x400 ;  /* 0x0000040000047882 */ /* 0x000fe20000000000 */
[----:B------:R-:W-:-:S06]  /*03c0*/  IMAD.SHL.U32 R19, R19, 0x4, RZ ;  /* 0x0000000413137824 */ /* 0x000fcc00078e00ff */
[----:B01----:R-:W0:Y:S01]  /*03d0*/  LDC.64 R14, c[0x0][0x218] ;  /* 0x00008600ff0e7b82 */ /* 0x003e220000000a00 */
[----:B------:R-:W-:Y:S01]  /*03e0*/  UPRMT UR4, UR5, 0x654, UR4 ;  /* 0x0000065405047896 */ /* 0x000fe20008000004 */
[C---:B------:R-:W-:Y:S01]  /*03f0*/  LOP3.LUT R6, R25.reuse, 0x7f, RZ, 0xc0, !PT ;  /* 0x0000007f19067812 */ /* 0x040fe200078ec0ff */
[----:B------:R-:W-:-:S04]  /*0400*/  IMAD.SHL.U32 R7, R25, 0x4, RZ ;  /* 0x0000000419077824 */ /* 0x000fc800078e00ff */
[----:B------:R-:W-:Y:S02]  /*0410*/  LEA R25, R6, UR4, 0x2 ;  /* 0x0000000406197c11 */ /* 0x000fe4000f8e10ff */
[----:B------:R-:W-:-:S04]  /*0420*/  LOP3.LUT R7, R7, 0x1fc, RZ, 0xc0, !PT ;  /* 0x000001fc07077812 */ /* 0x000fc800078ec0ff */
[----:B------:R-:W-:Y:S02]  /*0430*/  LEA R26, R7, UR4, 0x2 ;  /* 0x00000004071a7c11 */ /* 0x000fe4000f8e10ff */
[----:B------:R-:W-:Y:S01]  /*0440*/  LOP3.LUT R19, R19, 0x1fc, RZ, 0xc0, !PT ;  /* 0x000001fc13137812 */ /* 0x000fe200078ec0ff */
[----:B--2---:R1:W-:Y:S04]  /*0450*/  STS [R25], R16 ;  /* 0x0000001019007388 */ /* 0x0043e80000000800 */
[----:B---3--:R2:W-:Y:S04]  /*0460*/  STS [R25+0x200], R17 ;  /* 0x0002001119007388 */ /* 0x0085e80000000800 */
[----:B----4-:R3:W-:Y:S04]  /*0470*/  STS [R25+0x400], R18 ;  /* 0x0004001219007388 */ /* 0x0107e80000000800 */
[----:B-----5:R-:W-:Y:S01]  /*0480*/  STS [R25+0x600], R20 ;  /* 0x0006001419007388 */ /* 0x020fe20000000800 */
[----:B------:R-:W-:Y:S06]  /*0490*/  BAR.SYNC.DEFER_BLOCKING 0x0 ;  /* 0x0000000000007b1d */ /* 0x000fec0000010000 */
[----:B------:R-:W4:Y:S02]  /*04a0*/  LDS.128 R8, [R26] ;  /* 0x000000001a087984 */ /* 0x000f240000000c00 */
[----:B------:R-:W-:Y:S06]  /*04b0*/  BAR.SYNC.DEFER_BLOCKING 0x0 ;  /* 0x0000000000007b1d */ /* 0x000fec0000010000 */
[----:B------:R-:W-:Y:S04]  /*04c0*/  STS [R25], R21 ;  /* 0x0000001519007388 */ /* 0x000fe80000000800 */
[----:B------:R-:W-:Y:S04]  /*04d0*/  STS [R25+0x200], R22 ;  /* 0x0002001619007388 */ /* 0x000fe80000000800 */
[----:B------:R-:W-:Y:S04]  /*04e0*/  STS [R25+0x400], R23 ;  /* 0x0004001719007388 */ /* 0x000fe80000000800 */
[----:B------:R-:W-:Y:S01]  /*04f0*/  STS [R25+0x600], R24 ;  /* 0x0006001819007388 */ /* 0x000fe20000000800 */
[----:B------:R-:W-:Y:S01]  /*0500*/  BAR.SYNC.DEFER_BLOCKING 0x0 ;  /* 0x0000000000007b1d */ /* 0x000fe20000010000 */
[----:B-1----:R-:W-:-:S04]  /*0510*/  LOP3.LUT R16, R0, R19, RZ, 0xfc, !PT ;  /* 0x0000001300107212 */ /* 0x002fc800078efcff */
[----:B------:R-:W-:-:S04]  /*0520*/  SHF.R.S32.HI R13, RZ, 0x1f, R16 ;  /* 0x0000001fff0d7819 */ /* 0x000fc80000011410 */
[----:B--2---:R-:W-:Y:S02]  /*0530*/  LEA.HI R17, R13, R16, RZ, 0x8 ;  /* 0x000000100d117211 */ /* 0x004fe400078f40ff */
[----:B------:R-:W1:Y:S01]  /*0540*/  LDC.64 R12, c[0x0][0x220] ;  /* 0x00008800ff0c7b82 */ /* 0x000e620000000a00 */
[----:B------:R-:W2:Y:S01]  /*0550*/  LDS.128 R4, [R26] ;  /* 0x000000001a047984 */ /* 0x000ea20000000c00 */
[----:B---3--:R-:W-:Y:S02]  /*0560*/  SHF.R.S32.HI R18, RZ, 0x15, R3 ;  /* 0x00000015ff127819 */ /* 0x008fe40000011403 */
[----:B------:R-:W-:Y:S02]  /*0570*/  LOP3.LUT R3, R17, 0xffffff00, RZ, 0xc0, !PT ;  /* 0xffffff0011037812 */ /* 0x000fe400078ec0ff */
[----:B------:R-:W-:Y:S02]  /*0580*/  LOP3.LUT R0, R0, 0x200, R19, 0xfe, !PT ;  /* 0x0000020000007812 */ /* 0x000fe400078efe13 */
[----:B------:R-:W-:Y:S01]  /*0590*/  SGXT R19, R18, 0x1 ;  /* 0x000000011213781a */ /* 0x000fe20000000200 */
[----:B------:R-:W-:-:S03]  /*05a0*/  IMAD.IADD R3, R16, 0x1, -R3 ;  /* 0x0000000110037824 */ /* 0x000fc600078e0a03 */
[----:B------:R-:W-:Y:S01]  /*05b0*/  LEA.HI R19, R19, R0, RZ, 0x8 ;  /* 0x0000000013137211 */ /* 0x000fe200078f40ff */
[----:B------:R-:W-:Y:S01]  /*05c0*/  IMAD R2, R2, 0x100, R3 ;  /* 0x0000010002027824 */ /* 0x000fe200078e0203 */
[----:B------:R-:W-:Y:S02]  /*05d0*/  SHF.R.S32.HI R17, RZ, 0x8, R17 ;  /* 0x00000008ff117819 */ /* 0x000fe40000011411 */
[----:B------:R-:W-:Y:S02]  /*05e0*/  ISETP.LT.AND P1, PT, R16, 0x20000, !P0 ;  /* 0x000200001000780c */ /* 0x000fe40004721270 */
[----:B------:R-:W-:Y:S02]  /*05f0*/  SHF.R.S32.HI R19, RZ, 0x8, R19 ;  /* 0x00000008ff137819 */ /* 0x000fe40000011413 */
[----:B------:R-:W-:Y:S01]  /*0600*/  ISETP.LT.AND P0, PT, R0, 0x20000, !P0 ;  /* 0x000200000000780c */ /* 0x000fe20004701270 */
[--C-:B------:R-:W-:Y:S02]  /*0610*/  IMAD R17, R17, 0x900, R2.reuse ;  /* 0x0000090011117824 */ /* 0x100fe400078e0202 */
[----:B------:R-:W-:-:S02]  /*0620*/  IMAD R19, R19, 0x900, R2 ;  /* 0x0000090013137824 */ /* 0x000fc400078e0202 */
[----:B0-----:R-:W-:-:S04]  /*0630*/  IMAD.WIDE R2, R17, 0x4, R14 ;  /* 0x0000000411027825 */ /* 0x001fc800078e020e */
[----:B------:R-:W-:Y:S01]  /*0640*/  IMAD.WIDE R14, R19, 0x4, R14 ;  /* 0x00000004130e7825 */ /* 0x000fe200078e020e */
[----:B----4-:R0:W-:Y:S03]  /*0650*/  @P1 STG.E.128 desc[UR6][R2.64], R8 ;  /* 0x0000000802001986 */ /* 0x0101e6000c101d06 */
[----:B-1----:R-:W-:-:S04]  /*0660*/  IMAD.WIDE R16, R17, 0x4, R12 ;  /* 0x0000000411107825 */ /* 0x002fc800078e020c */
[----:B------:R-:W-:Y:S01]  /*0670*/  IMAD.WIDE R12, R19, 0x4, R12 ;  /* 0x00000004130c7825 */ /* 0x000fe200078e020c */
[----:B--2---:R0:W-:Y:S04]  /*0680*/  @P0 STG.E.128 desc[UR6][R14.64], R4 ;  /* 0x000000040e000986 */ /* 0x0041e8000c101d06 */
[----:B------:R0:W-:Y:S02]  /*0690*/  @P1 STG.E.128 desc[UR6][R16.64], R8 ;  /* 0x0000000810001986 */ /* 0x0001e4000c101d06 */
[----:B0-----:R-:W-:Y:S05]  /*06a0*/  @!P0 EXIT ;  /* 0x000000000000894d */ /* 0x001fea0003800000 */
[----:B------:R-:W-:Y:S01]  /*06b0*/  STG.E.128 desc[UR6][R12.64], R4 ;  /* 0x000000040c007986 */ /* 0x000fe2000c101d06 */
[----:B------:R-:W-:Y:S05]  /*06c0*/  EXIT ;  /* 0x000000000000794d */ /* 0x000fea0003800000 */
.L_x_0:
[----:B------:R-:W-:-:S00]  /*06d0*/  BRA `(.L_x_0) ;  /* 0xfffffffc00fc7947 */ /* 0x000fc0000383ffff */
[----:B------:R-:W-:-:S00]  /*06e0*/  NOP ;  /* 0x0000000000007918 */ /* 0x000fc00000000000 */
        /* <DEDUP_REMOVED lines=9> */
.L_x_1:


//--------------------- .nv.shared.triton_poi_fused_convolution_max_pool2d_with_indices_relu_13 --------------------------
	.section	.nv.shared.triton_poi_fused_convolution_max_pool2d_with_indices_relu_13,"aw",@nobits
	.sectionflags	@""
	.align	16
	.zero		1024


//--------------------- .nv.constant0.triton_poi_fused_convolution_max_pool2d_with_indices_relu_13 --------------------------
	.section	.nv.constant0.triton_poi_fused_convolution_max_pool2d_with_indices_relu_13,"a",@progbits
	.sectionflags	@""
	.align	4
.nv.constant0.triton_poi_fused_convolution_max_pool2d_with_indices_relu_13:
	.zero		560
